//
// Generated by NVIDIA NVVM Compiler
//
// Compiler Build ID: CL-36424714
// Cuda compilation tools, release 13.0, V13.0.88
// Based on NVVM 20.0.0
//

.version 9.0
.target sm_100
.address_size 64

	// .globl	_Z13conv1d_kernelPKfS0_Pfiiiii
.extern .shared .align 16 .b8 s_kernel[];

.visible .entry _Z13conv1d_kernelPKfS0_Pfiiiii(
	.param .u64 .ptr .align 1 _Z13conv1d_kernelPKfS0_Pfiiiii_param_0,
	.param .u64 .ptr .align 1 _Z13conv1d_kernelPKfS0_Pfiiiii_param_1,
	.param .u64 .ptr .align 1 _Z13conv1d_kernelPKfS0_Pfiiiii_param_2,
	.param .u32 _Z13conv1d_kernelPKfS0_Pfiiiii_param_3,
	.param .u32 _Z13conv1d_kernelPKfS0_Pfiiiii_param_4,
	.param .u32 _Z13conv1d_kernelPKfS0_Pfiiiii_param_5,
	.param .u32 _Z13conv1d_kernelPKfS0_Pfiiiii_param_6,
	.param .u32 _Z13conv1d_kernelPKfS0_Pfiiiii_param_7
)
{
	.reg .pred 	%p<58>;
	.reg .b32 	%r<62>;
	.reg .b32 	%f<97>;
	.reg .b64 	%rd<41>;

	ld.param.u64 	%rd5, [_Z13conv1d_kernelPKfS0_Pfiiiii_param_0];
	ld.param.u64 	%rd3, [_Z13conv1d_kernelPKfS0_Pfiiiii_param_1];
	ld.param.u64 	%rd4, [_Z13conv1d_kernelPKfS0_Pfiiiii_param_2];
	ld.param.u32 	%r35, [_Z13conv1d_kernelPKfS0_Pfiiiii_param_3];
	ld.param.u32 	%r36, [_Z13conv1d_kernelPKfS0_Pfiiiii_param_4];
	ld.param.u32 	%r37, [_Z13conv1d_kernelPKfS0_Pfiiiii_param_5];
	ld.param.u32 	%r38, [_Z13conv1d_kernelPKfS0_Pfiiiii_param_6];
	ld.param.u32 	%r39, [_Z13conv1d_kernelPKfS0_Pfiiiii_param_7];
	cvta.to.global.u64 	%rd1, %rd5;
	mov.u32 	%r40, %ctaid.x;
	mov.u32 	%r1, %ntid.x;
	mov.u32 	%r57, %tid.x;
	mad.lo.s32 	%r3, %r40, %r1, %r57;
	setp.ge.s32 	%p1, %r57, %r36;
	@%p1 bra 	$L__BB0_3;
	cvta.to.global.u64 	%rd2, %rd3;
$L__BB0_2:
	mul.wide.s32 	%rd6, %r57, 4;
	add.s64 	%rd7, %rd2, %rd6;
	ld.global.f32 	%f38, [%rd7];
	shl.b32 	%r41, %r57, 2;
	mov.u32 	%r42, s_kernel;
	add.s32 	%r43, %r42, %r41;
	st.shared.f32 	[%r43], %f38;
	add.s32 	%r57, %r57, %r1;
	setp.lt.s32 	%p2, %r57, %r36;
	@%p2 bra 	$L__BB0_2;
$L__BB0_3:
	bar.sync 	0;
	setp.ge.s32 	%p3, %r3, %r39;
	@%p3 bra 	$L__BB0_46;
	mul.lo.s32 	%r44, %r38, %r3;
	sub.s32 	%r6, %r44, %r37;
	setp.lt.s32 	%p4, %r36, 1;
	mov.f32 	%f76, 0f00000000;
	@%p4 bra 	$L__BB0_45;
	and.b32  	%r7, %r36, 7;
	setp.lt.u32 	%p5, %r36, 8;
	mov.f32 	%f76, 0f00000000;
	mov.b32 	%r60, 0;
	@%p5 bra 	$L__BB0_24;
	and.b32  	%r60, %r36, 2147483640;
	mov.f32 	%f76, 0f00000000;
	mov.b32 	%r58, 0;
	mov.u32 	%r48, s_kernel;
$L__BB0_7:
	.pragma "nounroll";
	add.s32 	%r10, %r58, %r6;
	setp.lt.s32 	%p6, %r10, 0;
	setp.ge.s32 	%p7, %r10, %r35;
	shl.b32 	%r47, %r58, 2;
	add.s32 	%r11, %r48, %r47;
	or.pred  	%p8, %p6, %p7;
	@%p8 bra 	$L__BB0_9;
	mul.wide.u32 	%rd8, %r10, 4;
	add.s64 	%rd9, %rd1, %rd8;
	ld.global.f32 	%f43, [%rd9];
	ld.shared.f32 	%f44, [%r11];
	fma.rn.f32 	%f76, %f43, %f44, %f76;
$L__BB0_9:
	add.s32 	%r12, %r10, 1;
	setp.lt.s32 	%p9, %r12, 0;
	setp.ge.s32 	%p10, %r12, %r35;
	or.pred  	%p11, %p9, %p10;
	@%p11 bra 	$L__BB0_11;
	mul.wide.u32 	%rd10, %r12, 4;
	add.s64 	%rd11, %rd1, %rd10;
	ld.global.f32 	%f45, [%rd11];
	ld.shared.f32 	%f46, [%r11+4];
	fma.rn.f32 	%f76, %f45, %f46, %f76;
$L__BB0_11:
	add.s32 	%r13, %r10, 2;
	setp.lt.s32 	%p12, %r13, 0;
	setp.ge.s32 	%p13, %r13, %r35;
	or.pred  	%p14, %p12, %p13;
	@%p14 bra 	$L__BB0_13;
	mul.wide.u32 	%rd12, %r13, 4;
	add.s64 	%rd13, %rd1, %rd12;
	ld.global.f32 	%f47, [%rd13];
	ld.shared.f32 	%f48, [%r11+8];
	fma.rn.f32 	%f76, %f47, %f48, %f76;
$L__BB0_13:
	add.s32 	%r14, %r10, 3;
	setp.lt.s32 	%p15, %r14, 0;
	setp.ge.s32 	%p16, %r14, %r35;
	or.pred  	%p17, %p15, %p16;
	@%p17 bra 	$L__BB0_15;
	mul.wide.u32 	%rd14, %r14, 4;
	add.s64 	%rd15, %rd1, %rd14;
	ld.global.f32 	%f49, [%rd15];
	ld.shared.f32 	%f50, [%r11+12];
	fma.rn.f32 	%f76, %f49, %f50, %f76;
$L__BB0_15:
	add.s32 	%r15, %r10, 4;
	setp.lt.s32 	%p18, %r15, 0;
	setp.ge.s32 	%p19, %r15, %r35;
	or.pred  	%p20, %p18, %p19;
	@%p20 bra 	$L__BB0_17;
	mul.wide.u32 	%rd16, %r15, 4;
	add.s64 	%rd17, %rd1, %rd16;
	ld.global.f32 	%f51, [%rd17];
	ld.shared.f32 	%f52, [%r11+16];
	fma.rn.f32 	%f76, %f51, %f52, %f76;
$L__BB0_17:
	add.s32 	%r16, %r10, 5;
	setp.lt.s32 	%p21, %r16, 0;
	setp.ge.s32 	%p22, %r16, %r35;
	or.pred  	%p23, %p21, %p22;
	@%p23 bra 	$L__BB0_19;
	mul.wide.u32 	%rd18, %r16, 4;
	add.s64 	%rd19, %rd1, %rd18;
	ld.global.f32 	%f53, [%rd19];
	ld.shared.f32 	%f54, [%r11+20];
	fma.rn.f32 	%f76, %f53, %f54, %f76;
$L__BB0_19:
	add.s32 	%r17, %r10, 6;
	setp.lt.s32 	%p24, %r17, 0;
	setp.ge.s32 	%p25, %r17, %r35;
	or.pred  	%p26, %p24, %p25;
	@%p26 bra 	$L__BB0_21;
	mul.wide.u32 	%rd20, %r17, 4;
	add.s64 	%rd21, %rd1, %rd20;
	ld.global.f32 	%f55, [%rd21];
	ld.shared.f32 	%f56, [%r11+24];
	fma.rn.f32 	%f76, %f55, %f56, %f76;
$L__BB0_21:
	add.s32 	%r18, %r10, 7;
	setp.lt.s32 	%p27, %r18, 0;
	setp.ge.s32 	%p28, %r18, %r35;
	or.pred  	%p29, %p27, %p28;
	@%p29 bra 	$L__BB0_23;
	mul.wide.u32 	%rd22, %r18, 4;
	add.s64 	%rd23, %rd1, %rd22;
	ld.global.f32 	%f57, [%rd23];
	ld.shared.f32 	%f58, [%r11+28];
	fma.rn.f32 	%f76, %f57, %f58, %f76;
$L__BB0_23:
	add.s32 	%r58, %r58, 8;
	setp.ne.s32 	%p30, %r58, %r60;
	@%p30 bra 	$L__BB0_7;
$L__BB0_24:
	setp.eq.s32 	%p31, %r7, 0;
	@%p31 bra 	$L__BB0_45;
	and.b32  	%r21, %r36, 3;
	setp.lt.u32 	%p32, %r7, 4;
	@%p32 bra 	$L__BB0_35;
	add.s32 	%r22, %r60, %r6;
	setp.lt.s32 	%p33, %r22, 0;
	setp.ge.s32 	%p34, %r22, %r35;
	shl.b32 	%r49, %r60, 2;
	mov.u32 	%r50, s_kernel;
	add.s32 	%r23, %r50, %r49;
	or.pred  	%p35, %p33, %p34;
	@%p35 bra 	$L__BB0_28;
	mul.wide.u32 	%rd24, %r22, 4;
	add.s64 	%rd25, %rd1, %rd24;
	ld.global.f32 	%f60, [%rd25];
	ld.shared.f32 	%f61, [%r23];
	fma.rn.f32 	%f76, %f60, %f61, %f76;
$L__BB0_28:
	add.s32 	%r24, %r22, 1;
	setp.lt.s32 	%p36, %r24, 0;
	setp.ge.s32 	%p37, %r24, %r35;
	or.pred  	%p38, %p36, %p37;
	@%p38 bra 	$L__BB0_30;
	mul.wide.u32 	%rd26, %r24, 4;
	add.s64 	%rd27, %rd1, %rd26;
	ld.global.f32 	%f62, [%rd27];
	ld.shared.f32 	%f63, [%r23+4];
	fma.rn.f32 	%f76, %f62, %f63, %f76;
$L__BB0_30:
	add.s32 	%r25, %r22, 2;
	setp.lt.s32 	%p39, %r25, 0;
	setp.ge.s32 	%p40, %r25, %r35;
	or.pred  	%p41, %p39, %p40;
	@%p41 bra 	$L__BB0_32;
	mul.wide.u32 	%rd28, %r25, 4;
	add.s64 	%rd29, %rd1, %rd28;
	ld.global.f32 	%f64, [%rd29];
	ld.shared.f32 	%f65, [%r23+8];
	fma.rn.f32 	%f76, %f64, %f65, %f76;
$L__BB0_32:
	add.s32 	%r26, %r22, 3;
	setp.lt.s32 	%p42, %r26, 0;
	setp.ge.s32 	%p43, %r26, %r35;
	or.pred  	%p44, %p42, %p43;
	@%p44 bra 	$L__BB0_34;
	mul.wide.u32 	%rd30, %r26, 4;
	add.s64 	%rd31, %rd1, %rd30;
	ld.global.f32 	%f66, [%rd31];
	ld.shared.f32 	%f67, [%r23+12];
	fma.rn.f32 	%f76, %f66, %f67, %f76;
$L__BB0_34:
	add.s32 	%r60, %r60, 4;
$L__BB0_35:
	setp.eq.s32 	%p45, %r21, 0;
	@%p45 bra 	$L__BB0_45;
	setp.eq.s32 	%p46, %r21, 1;
	@%p46 bra 	$L__BB0_42;
	add.s32 	%r29, %r60, %r6;
	setp.lt.s32 	%p47, %r29, 0;
	setp.ge.s32 	%p48, %r29, %r35;
	shl.b32 	%r51, %r60, 2;
	mov.u32 	%r52, s_kernel;
	add.s32 	%r30, %r52, %r51;
	or.pred  	%p49, %p47, %p48;
	@%p49 bra 	$L__BB0_39;
	mul.wide.u32 	%rd32, %r29, 4;
	add.s64 	%rd33, %rd1, %rd32;
	ld.global.f32 	%f69, [%rd33];
	ld.shared.f32 	%f70, [%r30];
	fma.rn.f32 	%f76, %f69, %f70, %f76;
$L__BB0_39:
	add.s32 	%r31, %r29, 1;
	setp.lt.s32 	%p50, %r31, 0;
	setp.ge.s32 	%p51, %r31, %r35;
	or.pred  	%p52, %p50, %p51;
	@%p52 bra 	$L__BB0_41;
	mul.wide.u32 	%rd34, %r31, 4;
	add.s64 	%rd35, %rd1, %rd34;
	ld.global.f32 	%f71, [%rd35];
	ld.shared.f32 	%f72, [%r30+4];
	fma.rn.f32 	%f76, %f71, %f72, %f76;
$L__BB0_41:
	add.s32 	%r60, %r60, 2;
$L__BB0_42:
	and.b32  	%r53, %r36, 1;
	setp.eq.b32 	%p53, %r53, 1;
	not.pred 	%p54, %p53;
	@%p54 bra 	$L__BB0_45;
	add.s32 	%r34, %r60, %r6;
	setp.lt.s32 	%p55, %r34, 0;
	setp.ge.s32 	%p56, %r34, %r35;
	or.pred  	%p57, %p55, %p56;
	@%p57 bra 	$L__BB0_45;
	mul.wide.u32 	%rd36, %r34, 4;
	add.s64 	%rd37, %rd1, %rd36;
	ld.global.f32 	%f73, [%rd37];
	shl.b32 	%r54, %r60, 2;
	mov.u32 	%r55, s_kernel;
	add.s32 	%r56, %r55, %r54;
	ld.shared.f32 	%f74, [%r56];
	fma.rn.f32 	%f76, %f73, %f74, %f76;
$L__BB0_45:
	cvta.to.global.u64 	%rd38, %rd4;
	mul.wide.s32 	%rd39, %r3, 4;
	add.s64 	%rd40, %rd38, %rd39;
	st.global.f32 	[%rd40], %f76;
$L__BB0_46:
	ret;

}


// ===== COMPILED SASS (sm_100) =====

	.target	sm_100

	.elftype	@"ET_EXEC"


//--------------------- .note.nv.tkinfo           --------------------------
	.section	.note.nv.tkinfo,"",@"SHT_NOTE"
	.sectionflags	@"SHF_NOTE_NV_TKINFO"
	.tkinfo
        /*0018*/ 	.word	0x00000002
        /*0030*/ 	.string	""
        /*0030*/ 	.string	"ptxas"
        /*0030*/ 	.string	"Cuda compilation tools, release 13.0, V13.0.88"
        /*0030*/ 	.string	"Build cuda_13.0.r13.0/compiler.36424714_0"
        /*0030*/ 	.string	"-arch sm_100 -m 64 "



//--------------------- .note.nv.cuinfo           --------------------------
	.section	.note.nv.cuinfo,"",@"SHT_NOTE"
	.sectionflags	@"SHF_NOTE_NV_CUINFO"
        /*0018*/ 	.short	0x0002
        /*001a*/ 	.short	0x0064
        /*001c*/ 	.short	0x0082
	.zero		2


//--------------------- .nv.info                  --------------------------
	.section	.nv.info,"",@"SHT_CUDA_INFO"
	.align	4


	//----- nvinfo : EIATTR_REGCOUNT
	.align		4
        /*0000*/ 	.byte	0x04, 0x2f
        /*0002*/ 	.short	(.L_1 - .L_0)
	.align		4
.L_0:
        /*0004*/ 	.word	index@(_Z13conv1d_kernelPKfS0_Pfiiiii)
        /*0008*/ 	.word	0x00000020


	//----- nvinfo : EIATTR_FRAME_SIZE
	.align		4
.L_1:
        /*000c*/ 	.byte	0x04, 0x11
        /*000e*/ 	.short	(.L_3 - .L_2)
	.align		4
.L_2:
        /*0010*/ 	.word	index@(_Z13conv1d_kernelPKfS0_Pfiiiii)
        /*0014*/ 	.word	0x00000000


	//----- nvinfo : EIATTR_MIN_STACK_SIZE
	.align		4
.L_3:
        /*0018*/ 	.byte	0x04, 0x12
        /*001a*/ 	.short	(.L_5 - .L_4)
	.align		4
.L_4:
        /*001c*/ 	.word	index@(_Z13conv1d_kernelPKfS0_Pfiiiii)
        /*0020*/ 	.word	0x00000000
.L_5:


//--------------------- .nv.compat                --------------------------
	.section	.nv.compat,"",@"SHT_CUDA_COMPAT_INFO"
	.align	4
        /*0000*/ 	.byte	0x02, 0x09, 0x00, 0x00, 0x02, 0x02, 0x01, 0x00, 0x02, 0x05, 0x05, 0x00, 0x03, 0x07, 0x01, 0x01
        /*0010*/ 	.byte	0x02, 0x03, 0x00, 0x00, 0x02, 0x06, 0x01, 0x00, 0x04, 0x0b, 0x08, 0x00, 0x09, 0x00, 0x00, 0x00
        /*0020*/ 	.byte	0x00, 0x00, 0x00, 0x00


//--------------------- .nv.info._Z13conv1d_kernelPKfS0_Pfiiiii --------------------------
	.section	.nv.info._Z13conv1d_kernelPKfS0_Pfiiiii,"",@"SHT_CUDA_INFO"
	.sectionflags	@""
	.align	4


	//----- nvinfo : EIATTR_CUDA_API_VERSION
	.align		4
        /*0000*/ 	.byte	0x04, 0x37
        /*0002*/ 	.short	(.L_7 - .L_6)
.L_6:
        /*0004*/ 	.word	0x00000082


	//----- nvinfo : EIATTR_KPARAM_INFO
	.align		4
.L_7:
        /*0008*/ 	.byte	0x04, 0x17
        /*000a*/ 	.short	(.L_9 - .L_8)
.L_8:
        /*000c*/ 	.word	0x00000000
        /*0010*/ 	.short	0x0007
        /*0012*/ 	.short	0x0028
        /*0014*/ 	.byte	0x00, 0xf0, 0x11, 0x00


	//----- nvinfo : EIATTR_KPARAM_INFO
	.align		4
.L_9:
        /*0018*/ 	.byte	0x04, 0x17
        /*001a*/ 	.short	(.L_11 - .L_10)
.L_10:
        /*001c*/ 	.word	0x00000000
        /*0020*/ 	.short	0x0006
        /*0022*/ 	.short	0x0024
        /*0024*/ 	.byte	0x00, 0xf0, 0x11, 0x00


	//----- nvinfo : EIATTR_KPARAM_INFO
	.align		4
.L_11:
        /*0028*/ 	.byte	0x04, 0x17
        /*002a*/ 	.short	(.L_13 - .L_12)
.L_12:
        /*002c*/ 	.word	0x00000000
        /*0030*/ 	.short	0x0005
        /*0032*/ 	.short	0x0020
        /*0034*/ 	.byte	0x00, 0xf0, 0x11, 0x00


	//----- nvinfo : EIATTR_KPARAM_INFO
	.align		4
.L_13:
        /*0038*/ 	.byte	0x04, 0x17
        /*003a*/ 	.short	(.L_15 - .L_14)
.L_14:
        /*003c*/ 	.word	0x00000000
        /*0040*/ 	.short	0x0004
        /*0042*/ 	.short	0x001c
        /*0044*/ 	.byte	0x00, 0xf0, 0x11, 0x00


	//----- nvinfo : EIATTR_KPARAM_INFO
	.align		4
.L_15:
        /*0048*/ 	.byte	0x04, 0x17
        /*004a*/ 	.short	(.L_17 - .L_16)
.L_16:
        /*004c*/ 	.word	0x00000000
        /*0050*/ 	.short	0x0003
        /*0052*/ 	.short	0x0018
        /*0054*/ 	.byte	0x00, 0xf0, 0x11, 0x00


	//----- nvinfo : EIATTR_KPARAM_INFO
	.align		4
.L_17:
        /*0058*/ 	.byte	0x04, 0x17
        /*005a*/ 	.short	(.L_19 - .L_18)
.L_18:
        /*005c*/ 	.word	0x00000000
        /*0060*/ 	.short	0x0002
        /*0062*/ 	.short	0x0010
        /*0064*/ 	.byte	0x00, 0xf5, 0x21, 0x00


	//----- nvinfo : EIATTR_KPARAM_INFO
	.align		4
.L_19:
        /*0068*/ 	.byte	0x04, 0x17
        /*006a*/ 	.short	(.L_21 - .L_20)
.L_20:
        /*006c*/ 	.word	0x00000000
        /*0070*/ 	.short	0x0001
        /*0072*/ 	.short	0x0008
        /*0074*/ 	.byte	0x00, 0xf5, 0x21, 0x00


	//----- nvinfo : EIATTR_KPARAM_INFO
	.align		4
.L_21:
        /*0078*/ 	.byte	0x04, 0x17
        /*007a*/ 	.short	(.L_23 - .L_22)
.L_22:
        /*007c*/ 	.word	0x00000000
        /*0080*/ 	.short	0x0000
        /*0082*/ 	.short	0x0000
        /*0084*/ 	.byte	0x00, 0xf5, 0x21, 0x00


	//----- nvinfo : EIATTR_SPARSE_MMA_MASK
	.align		4
.L_23:
        /*0088*/ 	.byte	0x03, 0x50
        /*008a*/ 	.short	0x0000


	//----- nvinfo : EIATTR_MAXREG_COUNT
	.align		4
        /*008c*/ 	.byte	0x03, 0x1b
        /*008e*/ 	.short	0x00ff


	//----- nvinfo : EIATTR_NUM_BARRIERS
	.align		4
        /*0090*/ 	.byte	0x02, 0x4c
        /*0092*/ 	.byte	0x01
	.zero		1


	//----- nvinfo : EIATTR_MERCURY_ISA_VERSION
	.align		4
        /*0094*/ 	.byte	0x03, 0x5f
        /*0096*/ 	.short	0x0101


	//----- nvinfo : EIATTR_VRC_CTA_INIT_COUNT
	.align		4
        /*0098*/ 	.byte	0x02, 0x4a
	.zero		1
	.zero		1


	//----- nvinfo : EIATTR_EXIT_INSTR_OFFSETS
	.align		4
        /*009c*/ 	.byte	0x04, 0x1c
        /*009e*/ 	.short	(.L_25 - .L_24)


	//   ....[0]....
.L_24:
        /*00a0*/ 	.word	0x00000190


	//   ....[1]....
        /*00a4*/ 	.word	0x00000cb0


	//----- nvinfo : EIATTR_CRS_STACK_SIZE
	.align		4
.L_25:
        /*00a8*/ 	.byte	0x04, 0x1e
        /*00aa*/ 	.short	(.L_27 - .L_26)
.L_26:
        /*00ac*/ 	.word	0x00000000


	//----- nvinfo : EIATTR_CBANK_PARAM_SIZE
	.align		4
.L_27:
        /*00b0*/ 	.byte	0x03, 0x19
        /*00b2*/ 	.short	0x002c


	//----- nvinfo : EIATTR_PARAM_CBANK
	.align		4
        /*00b4*/ 	.byte	0x04, 0x0a
        /*00b6*/ 	.short	(.L_29 - .L_28)
	.align		4
.L_28:
        /*00b8*/ 	.word	index@(.nv.constant0._Z13conv1d_kernelPKfS0_Pfiiiii)
        /*00bc*/ 	.short	0x0380
        /*00be*/ 	.short	0x002c


	//----- nvinfo : EIATTR_SW_WAR
	.align		4
.L_29:
        /*00c0*/ 	.byte	0x04, 0x36
        /*00c2*/ 	.short	(.L_31 - .L_30)
.L_30:
        /*00c4*/ 	.word	0x00000008
.L_31:


//--------------------- .nv.callgraph             --------------------------
	.section	.nv.callgraph,"",@"SHT_CUDA_CALLGRAPH"
	.align	4
	.sectionentsize	8
	.align		4
        /*0000*/ 	.word	0x00000000
	.align		4
        /*0004*/ 	.word	0xffffffff
	.align		4
        /*0008*/ 	.word	0x00000000
	.align		4
        /*000c*/ 	.word	0xfffffffe
	.align		4
        /*0010*/ 	.word	0x00000000
	.align		4
        /*0014*/ 	.word	0xfffffffd
	.align		4
        /*0018*/ 	.word	0x00000000
	.align		4
        /*001c*/ 	.word	0xfffffffc


//--------------------- .text._Z13conv1d_kernelPKfS0_Pfiiiii --------------------------
	.section	.text._Z13conv1d_kernelPKfS0_Pfiiiii,"ax",@progbits
	.align	128
        .global         _Z13conv1d_kernelPKfS0_Pfiiiii
        .type           _Z13conv1d_kernelPKfS0_Pfiiiii,@function
        .size           _Z13conv1d_kernelPKfS0_Pfiiiii,(.L_x_10 - _Z13conv1d_kernelPKfS0_Pfiiiii)
        .other          _Z13conv1d_kernelPKfS0_Pfiiiii,@"STO_CUDA_ENTRY STV_DEFAULT"
_Z13conv1d_kernelPKfS0_Pfiiiii:
.text._Z13conv1d_kernelPKfS0_Pfiiiii:
[----:B------:R-:W-:Y:S01]  /*0000*/  LDC R1, c[0x0][0x37c] ;  /* 0x0000df00ff017b82 */ /* 0x000fe20000000800 */
[----:B------:R-:W0:Y:S01]  /*0010*/  S2R R7, SR_TID.X ;  /* 0x0000000000077919 */ /* 0x000e220000002100 */
[----:B------:R-:W0:Y:S06]  /*0020*/  LDCU UR9, c[0x0][0x39c] ;  /* 0x00007380ff0977ac */ /* 0x000e2c0008000800 */
[----:B------:R-:W1:Y:S01]  /*0030*/  S2UR UR4, SR_CTAID.X ;  /* 0x00000000000479c3 */ /* 0x000e620000002500 */
[----:B------:R-:W-:Y:S01]  /*0040*/  BSSY.RECONVERGENT B0, `(.L_x_0) ;  /* 0x0000011000007945 */ /* 0x000fe20003800200 */
[----:B------:R-:W2:Y:S06]  /*0050*/  LDCU.64 UR10, c[0x0][0x358] ;  /* 0x00006b00ff0a77ac */ /* 0x000eac0008000a00 */
[----:B------:R-:W1:Y:S01]  /*0060*/  LDC R6, c[0x0][0x360] ;  /* 0x0000d800ff067b82 */ /* 0x000e620000000800 */
[----:B0-----:R-:W-:Y:S01]  /*0070*/  ISETP.GE.AND P0, PT, R7, UR9, PT ;  /* 0x0000000907007c0c */ /* 0x001fe2000bf06270 */
[----:B-1----:R-:W-:-:S12]  /*0080*/  IMAD R16, R6, UR4, R7 ;  /* 0x0000000406107c24 */ /* 0x002fd8000f8e0207 */
[----:B--2---:R-:W-:Y:S05]  /*0090*/  @P0 BRA `(.L_x_1) ;  /* 0x00000000002c0947 */ /* 0x004fea0003800000 */
[----:B------:R-:W0:Y:S01]  /*00a0*/  S2R R3, SR_CgaCtaId ;  /* 0x0000000000037919 */ /* 0x000e220000008800 */
[----:B------:R-:W1:Y:S01]  /*00b0*/  LDC.64 R4, c[0x0][0x388] ;  /* 0x0000e200ff047b82 */ /* 0x000e620000000a00 */
[----:B------:R-:W-:-:S04]  /*00c0*/  MOV R0, 0x400 ;  /* 0x0000040000007802 */ /* 0x000fc80000000f00 */
[----:B0-----:R-:W-:-:S07]  /*00d0*/  LEA R0, R3, R0, 0x18 ;  /* 0x0000000003007211 */ /* 0x001fce00078ec0ff */
.L_x_2:
[----:B01----:R-:W-:-:S06]  /*00e0*/  IMAD.WIDE R2, R7, 0x4, R4 ;  /* 0x0000000407027825 */ /* 0x003fcc00078e0204 */
[----:B------:R-:W2:Y:S01]  /*00f0*/  LDG.E R2, desc[UR10][R2.64] ;  /* 0x0000000a02027981 */ /* 0x000ea2000c1e1900 */
[----:B------:R-:W-:Y:S02]  /*0100*/  IMAD R9, R7, 0x4, R0 ;  /* 0x0000000407097824 */ /* 0x000fe400078e0200 */
[----:B------:R-:W-:-:S05]  /*0110*/  IMAD.IADD R7, R6, 0x1, R7 ;  /* 0x0000000106077824 */ /* 0x000fca00078e0207 */
[----:B------:R-:W-:Y:S01]  /*0120*/  ISETP.GE.AND P0, PT, R7, UR9, PT ;  /* 0x0000000907007c0c */ /* 0x000fe2000bf06270 */
[----:B--2---:R0:W-:-:S12]  /*0130*/  STS [R9], R2 ;  /* 0x0000000209007388 */ /* 0x0041d80000000800 */
[----:B------:R-:W-:Y:S05]  /*0140*/  @!P0 BRA `(.L_x_2) ;  /* 0xfffffffc00e48947 */ /* 0x000fea000383ffff */
.L_x_1:
[----:B------:R-:W-:Y:S05]  /*0150*/  BSYNC.RECONVERGENT B0 ;  /* 0x0000000000007941 */ /* 0x000fea0003800200 */
.L_x_0:
[----:B------:R-:W1:Y:S01]  /*0160*/  LDCU UR4, c[0x0][0x3a8] ;  /* 0x00007500ff0477ac */ /* 0x000e620008000800 */
[----:B------:R-:W-:Y:S01]  /*0170*/  BAR.SYNC.DEFER_BLOCKING 0x0 ;  /* 0x0000000000007b1d */ /* 0x000fe20000010000 */
[----:B-1----:R-:W-:-:S13]  /*0180*/  ISETP.GE.AND P0, PT, R16, UR4, PT ;  /* 0x0000000410007c0c */ /* 0x002fda000bf06270 */
[----:B------:R-:W-:Y:S05]  /*0190*/  @P0 EXIT ;  /* 0x000000000000094d */ /* 0x000fea0003800000 */
[----:B0-----:R-:W0:Y:S01]  /*01a0*/  LDC.64 R2, c[0x0][0x3a0] ;  /* 0x0000e800ff027b82 */ /* 0x001e220000000a00 */
[----:B------:R-:W-:Y:S01]  /*01b0*/  UISETP.GE.AND UP0, UPT, UR9, 0x1, UPT ;  /* 0x000000010900788c */ /* 0x000fe2000bf06270 */
[----:B------:R-:W-:Y:S02]  /*01c0*/  HFMA2 R0, -RZ, RZ, 0, 0 ;  /* 0x00000000ff007431 */ /* 0x000fe400000001ff */
[----:B0-----:R-:W-:-:S06]  /*01d0*/  IMAD R17, R16, R3, -R2 ;  /* 0x0000000310117224 */ /* 0x001fcc00078e0a02 */
[----:B------:R-:W-:Y:S05]  /*01e0*/  BRA.U !UP0, `(.L_x_3) ;  /* 0x0000000908a47547 */ /* 0x000fea000b800000 */
[----:B------:R-:W-:Y:S01]  /*01f0*/  UISETP.GE.U32.AND UP1, UPT, UR9, 0x8, UPT ;  /* 0x000000080900788c */ /* 0x000fe2000bf26070 */
[----:B------:R-:W-:Y:S01]  /*0200*/  IMAD.MOV.U32 R0, RZ, RZ, RZ ;  /* 0x000000ffff007224 */ /* 0x000fe200078e00ff */
[----:B------:R-:W-:Y:S01]  /*0210*/  ULOP3.LUT UR7, UR9, 0x7, URZ, 0xc0, !UPT ;  /* 0x0000000709077892 */ /* 0x000fe2000f8ec0ff */
[----:B------:R-:W-:-:S03]  /*0220*/  UMOV UR4, URZ ;  /* 0x000000ff00047c82 */ /* 0x000fc60008000000 */
[----:B------:R-:W-:-:S03]  /*0230*/  UISETP.NE.AND UP0, UPT, UR7, URZ, UPT ;  /* 0x000000ff0700728c */ /* 0x000fc6000bf05270 */
[----:B------:R-:W-:Y:S08]  /*0240*/  BRA.U !UP1, `(.L_x_4) ;  /* 0x00000005092c7547 */ /* 0x000ff0000b800000 */
[----:B------:R-:W0:Y:S01]  /*0250*/  S2UR UR6, SR_CgaCtaId ;  /* 0x00000000000679c3 */ /* 0x000e220000008800 */
[----:B------:R-:W-:Y:S01]  /*0260*/  UMOV UR5, 0x400 ;  /* 0x0000040000057882 */ /* 0x000fe20000000000 */
[----:B------:R-:W-:Y:S01]  /*0270*/  MOV R0, RZ ;  /* 0x000000ff00007202 */ /* 0x000fe20000000f00 */
[----:B------:R-:W1:Y:S01]  /*0280*/  LDCU UR8, c[0x0][0x398] ;  /* 0x00007300ff0877ac */ /* 0x000e620008000800 */
[----:B------:R-:W-:Y:S02]  /*0290*/  ULOP3.LUT UR4, UR9, 0x7ffffff8, URZ, 0xc0, !UPT ;  /* 0x7ffffff809047892 */ /* 0x000fe4000f8ec0ff */
[----:B0-----:R-:W-:-:S03]  /*02a0*/  ULEA UR6, UR6, UR5, 0x18 ;  /* 0x0000000506067291 */ /* 0x001fc6000f8ec0ff */
[----:B-1----:R-:W-:-:S09]  /*02b0*/  UMOV UR5, URZ ;  /* 0x000000ff00057c82 */ /* 0x002fd20008000000 */
.L_x_5:
[----:B------:R-:W-:-:S05]  /*02c0*/  VIADD R23, R17, UR5 ;  /* 0x0000000511177c36 */ /* 0x000fca0008000000 */
[----:B------:R-:W-:-:S04]  /*02d0*/  ISETP.GE.AND P2, PT, R23, UR8, PT ;  /* 0x0000000817007c0c */ /* 0x000fc8000bf46270 */
[----:B------:R-:W-:-:S13]  /*02e0*/  ISETP.LT.OR P2, PT, R23, RZ, P2 ;  /* 0x000000ff1700720c */ /* 0x000fda0001741670 */
[----:B------:R-:W0:Y:S02]  /*02f0*/  @!P2 LDC.64 R2, c[0x0][0x380] ;  /* 0x0000e000ff02ab82 */ /* 0x000e240000000a00 */
[----:B0-----:R-:W-:-:S06]  /*0300*/  @!P2 IMAD.WIDE.U32 R2, R23, 0x4, R2 ;  /* 0x000000041702a825 */ /* 0x001fcc00078e0002 */
[----:B------:R-:W2:Y:S01]  /*0310*/  @!P2 LDG.E R3, desc[UR10][R2.64] ;  /* 0x0000000a0203a981 */ /* 0x000ea2000c1e1900 */
[----:B------:R-:W-:Y:S01]  /*0320*/  ULEA UR12, UR5, UR6, 0x2 ;  /* 0x00000006050c7291 */ /* 0x000fe2000f8e10ff */
[C---:B------:R-:W-:Y:S01]  /*0330*/  IADD3 R9, PT, PT, R23.reuse, 0x1, RZ ;  /* 0x0000000117097810 */ /* 0x040fe20007ffe0ff */
[C---:B------:R-:W-:Y:S01]  /*0340*/  VIADD R29, R23.reuse, 0x2 ;  /* 0x00000002171d7836 */ /* 0x040fe20000000000 */
[C---:B------:R-:W-:Y:S01]  /*0350*/  IADD3 R27, PT, PT, R23.reuse, 0x3, RZ ;  /* 0x00000003171b7810 */ /* 0x040fe20007ffe0ff */
[----:B------:R-:W-:Y:S01]  /*0360*/  VIADD R25, R23, 0x4 ;  /* 0x0000000417197836 */ /* 0x000fe20000000000 */
[----:B------:R-:W-:Y:S01]  /*0370*/  ISETP.GE.AND P0, PT, R9, UR8, PT ;  /* 0x0000000809007c0c */ /* 0x000fe2000bf06270 */
[----:B------:R-:W-:Y:S01]  /*0380*/  VIADD R19, R23, 0x6 ;  /* 0x0000000617137836 */ /* 0x000fe20000000000 */
[----:B------:R-:W-:Y:S02]  /*0390*/  ISETP.GE.AND P1, PT, R29, UR8, PT ;  /* 0x000000081d007c0c */ /* 0x000fe4000bf26270 */
[----:B------:R-:W2:Y:S01]  /*03a0*/  @!P2 LDS R4, [UR12] ;  /* 0x0000000cff04a984 */ /* 0x000ea20008000800 */
[----:B------:R-:W-:-:S02]  /*03b0*/  ISETP.LT.OR P0, PT, R9, RZ, P0 ;  /* 0x000000ff0900720c */ /* 0x000fc40000701670 */
[----:B------:R-:W-:Y:S02]  /*03c0*/  ISETP.GE.AND P3, PT, R27, UR8, PT ;  /* 0x000000081b007c0c */ /* 0x000fe4000bf66270 */
[----:B------:R-:W-:Y:S02]  /*03d0*/  ISETP.LT.OR P1, PT, R29, RZ, P1 ;  /* 0x000000ff1d00720c */ /* 0x000fe40000f21670 */
[----:B------:R-:W-:Y:S02]  /*03e0*/  IADD3 R21, PT, PT, R23, 0x5, RZ ;  /* 0x0000000517157810 */ /* 0x000fe40007ffe0ff */
[----:B------:R-:W-:Y:S02]  /*03f0*/  ISETP.GE.AND P4, PT, R25, UR8, PT ;  /* 0x0000000819007c0c */ /* 0x000fe4000bf86270 */
[----:B------:R-:W-:Y:S02]  /*0400*/  ISETP.LT.OR P3, PT, R27, RZ, P3 ;  /* 0x000000ff1b00720c */ /* 0x000fe40001f61670 */
[----:B------:R-:W-:Y:S01]  /*0410*/  ISETP.GE.AND P6, PT, R21, UR8, PT ;  /* 0x0000000815007c0c */ /* 0x000fe2000bfc6270 */
[----:B------:R-:W0:Y:S01]  /*0420*/  @!P0 LDC.64 R12, c[0x0][0x380] ;  /* 0x0000e000ff0c8b82 */ /* 0x000e220000000a00 */
[----:B------:R-:W-:-:S02]  /*0430*/  ISETP.LT.OR P4, PT, R25, RZ, P4 ;  /* 0x000000ff1900720c */ /* 0x000fc40002781670 */
[----:B------:R-:W-:Y:S02]  /*0440*/  IADD3 R23, PT, PT, R23, 0x7, RZ ;  /* 0x0000000717177810 */ /* 0x000fe40007ffe0ff */
[----:B------:R-:W-:Y:S02]  /*0450*/  ISETP.GE.AND P5, PT, R19, UR8, PT ;  /* 0x0000000813007c0c */ /* 0x000fe4000bfa6270 */
[----:B------:R-:W-:Y:S01]  /*0460*/  ISETP.LT.OR P6, PT, R21, RZ, P6 ;  /* 0x000000ff1500720c */ /* 0x000fe200037c1670 */
[----:B------:R-:W1:Y:S01]  /*0470*/  @!P1 LDC.64 R14, c[0x0][0x380] ;  /* 0x0000e000ff0e9b82 */ /* 0x000e620000000a00 */
[----:B------:R-:W-:Y:S01]  /*0480*/  ISETP.LT.OR P5, PT, R19, RZ, P5 ;  /* 0x000000ff1300720c */ /* 0x000fe20002fa1670 */
[----:B------:R-:W-:Y:S06]  /*0490*/  @!P3 LDS R18, [UR12+0xc] ;  /* 0x00000c0cff12b984 */ /* 0x000fec0008000800 */
[----:B------:R-:W3:Y:S08]  /*04a0*/  @!P3 LDC.64 R10, c[0x0][0x380] ;  /* 0x0000e000ff0abb82 */ /* 0x000ef00000000a00 */
[----:B------:R-:W4:Y:S01]  /*04b0*/  @!P5 LDC.64 R6, c[0x0][0x380] ;  /* 0x0000e000ff06db82 */ /* 0x000f220000000a00 */
[----:B0-----:R-:W-:-:S06]  /*04c0*/  @!P0 IMAD.WIDE.U32 R12, R9, 0x4, R12 ;  /* 0x00000004090c8825 */ /* 0x001fcc00078e000c */
[----:B------:R0:W5:Y:S01]  /*04d0*/  @!P0 LDG.E R13, desc[UR10][R12.64] ;  /* 0x0000000a0c0d8981 */ /* 0x000162000c1e1900 */
[----:B-1----:R-:W-:-:S06]  /*04e0*/  @!P1 IMAD.WIDE.U32 R14, R29, 0x4, R14 ;  /* 0x000000041d0e9825 */ /* 0x002fcc00078e000e */
[----:B------:R1:W5:Y:S01]  /*04f0*/  @!P1 LDG.E R15, desc[UR10][R14.64] ;  /* 0x0000000a0e0f9981 */ /* 0x000362000c1e1900 */
[----:B---3--:R-:W-:-:S03]  /*0500*/  @!P3 IMAD.WIDE.U32 R10, R27, 0x4, R10 ;  /* 0x000000041b0ab825 */ /* 0x008fc600078e000a */
[----:B0-----:R-:W5:Y:S04]  /*0510*/  @!P0 LDS R12, [UR12+0x4] ;  /* 0x0000040cff0c8984 */ /* 0x001f680008000800 */
[----:B------:R0:W3:Y:S01]  /*0520*/  @!P3 LDG.E R11, desc[UR10][R10.64] ;  /* 0x0000000a0a0bb981 */ /* 0x0000e2000c1e1900 */
[----:B----4-:R-:W-:-:S03]  /*0530*/  @!P5 IMAD.WIDE.U32 R6, R19, 0x4, R6 ;  /* 0x000000041306d825 */ /* 0x010fc600078e0006 */
[----:B-1----:R-:W1:Y:S04]  /*0540*/  @!P1 LDS R14, [UR12+0x8] ;  /* 0x0000080cff0e9984 */ /* 0x002e680008000800 */
[----:B------:R-:W4:Y:S04]  /*0550*/  @!P5 LDG.E R7, desc[UR10][R6.64] ;  /* 0x0000000a0607d981 */ /* 0x000f28000c1e1900 */
[----:B0-----:R-:W0:Y:S04]  /*0560*/  @!P4 LDS R10, [UR12+0x10] ;  /* 0x0000100cff0ac984 */ /* 0x001e280008000800 */
[----:B------:R-:W0:Y:S01]  /*0570*/  @!P6 LDS R19, [UR12+0x14] ;  /* 0x0000140cff13e984 */ /* 0x000e220008000800 */
[----:B--2---:R-:W-:Y:S01]  /*0580*/  @!P2 FFMA R0, R3, R4, R0 ;  /* 0x000000040300a223 */ /* 0x004fe20000000000 */
[C---:B------:R-:W-:Y:S01]  /*0590*/  ISETP.GE.AND P2, PT, R23.reuse, UR8, PT ;  /* 0x0000000817007c0c */ /* 0x040fe2000bf46270 */
[----:B------:R-:W2:Y:S03]  /*05a0*/  @!P4 LDC.64 R2, c[0x0][0x380] ;  /* 0x0000e000ff02cb82 */ /* 0x000ea60000000a00 */
[----:B------:R-:W-:-:S05]  /*05b0*/  ISETP.LT.OR P2, PT, R23, RZ, P2 ;  /* 0x000000ff1700720c */ /* 0x000fca0001741670 */
[----:B------:R-:W1:Y:S08]  /*05c0*/  @!P6 LDC.64 R4, c[0x0][0x380] ;  /* 0x0000e000ff04eb82 */ /* 0x000e700000000a00 */
[----:B------:R-:W0:Y:S01]  /*05d0*/  @!P2 LDC.64 R8, c[0x0][0x380] ;  /* 0x0000e000ff08ab82 */ /* 0x000e220000000a00 */
[----:B------:R-:W-:Y:S01]  /*05e0*/  @!P2 LDS R20, [UR12+0x1c] ;  /* 0x00001c0cff14a984 */ /* 0x000fe20008000800 */
[----:B--2---:R-:W-:-:S06]  /*05f0*/  @!P4 IMAD.WIDE.U32 R2, R25, 0x4, R2 ;  /* 0x000000041902c825 */ /* 0x004fcc00078e0002 */
[----:B------:R2:W4:Y:S01]  /*0600*/  @!P4 LDG.E R3, desc[UR10][R2.64] ;  /* 0x0000000a0203c981 */ /* 0x000522000c1e1900 */
[----:B-1----:R-:W-:-:S06]  /*0610*/  @!P6 IMAD.WIDE.U32 R4, R21, 0x4, R4 ;  /* 0x000000041504e825 */ /* 0x002fcc00078e0004 */
[----:B------:R-:W4:Y:S01]  /*0620*/  @!P6 LDG.E R5, desc[UR10][R4.64] ;  /* 0x0000000a0405e981 */ /* 0x000f22000c1e1900 */
[----:B0-----:R-:W-:-:S03]  /*0630*/  @!P2 IMAD.WIDE.U32 R8, R23, 0x4, R8 ;  /* 0x000000041708a825 */ /* 0x001fc600078e0008 */
[----:B--2---:R-:W0:Y:S04]  /*0640*/  @!P5 LDS R2, [UR12+0x18] ;  /* 0x0000180cff02d984 */ /* 0x004e280008000800 */
[----:B------:R-:W2:Y:S01]  /*0650*/  @!P2 LDG.E R9, desc[UR10][R8.64] ;  /* 0x0000000a0809a981 */ /* 0x000ea2000c1e1900 */
[----:B-----5:R-:W-:Y:S01]  /*0660*/  @!P0 FFMA R0, R13, R12, R0 ;  /* 0x0000000c0d008223 */ /* 0x020fe20000000000 */
[----:B------:R-:W-:-:S03]  /*0670*/  UIADD3 UR5, UPT, UPT, UR5, 0x8, URZ ;  /* 0x0000000805057890 */ /* 0x000fc6000fffe0ff */
[----:B------:R-:W-:Y:S01]  /*0680*/  @!P1 FFMA R0, R15, R14, R0 ;  /* 0x0000000e0f009223 */ /* 0x000fe20000000000 */
[----:B------:R-:W-:-:S03]  /*0690*/  UISETP.NE.AND UP1, UPT, UR5, UR4, UPT ;  /* 0x000000040500728c */ /* 0x000fc6000bf25270 */
[----:B---3--:R-:W-:-:S04]  /*06a0*/  @!P3 FFMA R0, R11, R18, R0 ;  /* 0x000000120b00b223 */ /* 0x008fc80000000000 */
[----:B----4-:R-:W-:-:S04]  /*06b0*/  @!P4 FFMA R0, R3, R10, R0 ;  /* 0x0000000a0300c223 */ /* 0x010fc80000000000 */
[----:B------:R-:W-:-:S04]  /*06c0*/  @!P6 FFMA R0, R5, R19, R0 ;  /* 0x000000130500e223 */ /* 0x000fc80000000000 */
[----:B0-----:R-:W-:-:S04]  /*06d0*/  @!P5 FFMA R0, R7, R2, R0 ;  /* 0x000000020700d223 */ /* 0x001fc80000000000 */
[----:B--2---:R-:W-:Y:S01]  /*06e0*/  @!P2 FFMA R0, R9, R20, R0 ;  /* 0x000000140900a223 */ /* 0x004fe20000000000 */
[----:B------:R-:W-:Y:S06]  /*06f0*/  BRA.U UP1, `(.L_x_5) ;  /* 0xfffffff901f07547 */ /* 0x000fec000b83ffff */
.L_x_4:
[----:B------:R-:W-:Y:S05]  /*0700*/  BRA.U !UP0, `(.L_x_3) ;  /* 0x00000005085c7547 */ /* 0x000fea000b800000 */
[----:B------:R-:W0:Y:S01]  /*0710*/  LDCU UR6, c[0x0][0x39c] ;  /* 0x00007380ff0677ac */ /* 0x000e220008000800 */
[----:B------:R-:W-:Y:S02]  /*0720*/  UISETP.GE.U32.AND UP0, UPT, UR7, 0x4, UPT ;  /* 0x000000040700788c */ /* 0x000fe4000bf06070 */
[----:B0-----:R-:W-:-:S04]  /*0730*/  ULOP3.LUT UR8, UR6, 0x3, URZ, 0xc0, !UPT ;  /* 0x0000000306087892 */ /* 0x001fc8000f8ec0ff */
[----:B------:R-:W-:-:S03]  /*0740*/  UISETP.NE.AND UP1, UPT, UR8, URZ, UPT ;  /* 0x000000ff0800728c */ /* 0x000fc6000bf25270 */
[----:B------:R-:W-:Y:S08]  /*0750*/  BRA.U !UP0, `(.L_x_6) ;  /* 0x0000000108987547 */ /* 0x000ff0000b800000 */
[----:B------:R-:W0:Y:S01]  /*0760*/  LDCU UR5, c[0x0][0x398] ;  /* 0x00007300ff0577ac */ /* 0x000e220008000800 */
[----:B------:R-:W-:-:S04]  /*0770*/  VIADD R11, R17, UR4 ;  /* 0x00000004110b7c36 */ /* 0x000fc80008000000 */
[C---:B------:R-:W-:Y:S01]  /*0780*/  VIADD R15, R11.reuse, 0x2 ;  /* 0x000000020b0f7836 */ /* 0x040fe20000000000 */
[C---:B------:R-:W-:Y:S02]  /*0790*/  IADD3 R13, PT, PT, R11.reuse, 0x1, RZ ;  /* 0x000000010b0d7810 */ /* 0x040fe40007ffe0ff */
[C---:B------:R-:W-:Y:S02]  /*07a0*/  IADD3 R19, PT, PT, R11.reuse, 0x3, RZ ;  /* 0x000000030b137810 */ /* 0x040fe40007ffe0ff */
[----:B0-----:R-:W-:Y:S02]  /*07b0*/  ISETP.GE.AND P0, PT, R11, UR5, PT ;  /* 0x000000050b007c0c */ /* 0x001fe4000bf06270 */
[----:B------:R-:W-:Y:S02]  /*07c0*/  ISETP.GE.AND P1, PT, R13, UR5, PT ;  /* 0x000000050d007c0c */ /* 0x000fe4000bf26270 */
[----:B------:R-:W-:Y:S02]  /*07d0*/  ISETP.LT.OR P0, PT, R11, RZ, P0 ;  /* 0x000000ff0b00720c */ /* 0x000fe40000701670 */
[----:B------:R-:W-:-:S02]  /*07e0*/  ISETP.GE.AND P2, PT, R15, UR5, PT ;  /* 0x000000050f007c0c */ /* 0x000fc4000bf46270 */
[----:B------:R-:W-:Y:S02]  /*07f0*/  ISETP.LT.OR P1, PT, R13, RZ, P1 ;  /* 0x000000ff0d00720c */ /* 0x000fe40000f21670 */
[----:B------:R-:W-:Y:S02]  /*0800*/  ISETP.GE.AND P3, PT, R19, UR5, PT ;  /* 0x0000000513007c0c */ /* 0x000fe4000bf66270 */
[----:B------:R-:W-:Y:S02]  /*0810*/  ISETP.LT.OR P2, PT, R15, RZ, P2 ;  /* 0x000000ff0f00720c */ /* 0x000fe40001741670 */
[----:B------:R-:W-:-:S03]  /*0820*/  ISETP.LT.OR P3, PT, R19, RZ, P3 ;  /* 0x000000ff1300720c */ /* 0x000fc60001f61670 */
[----:B------:R-:W0:Y:S08]  /*0830*/  @!P0 LDC.64 R4, c[0x0][0x380] ;  /* 0x0000e000ff048b82 */ /* 0x000e300000000a00 */
[----:B------:R-:W1:Y:S08]  /*0840*/  @!P1 LDC.64 R6, c[0x0][0x380] ;  /* 0x0000e000ff069b82 */ /* 0x000e700000000a00 */
[----:B------:R-:W2:Y:S08]  /*0850*/  @!P2 LDC.64 R8, c[0x0][0x380] ;  /* 0x0000e000ff08ab82 */ /* 0x000eb00000000a00 */
[----:B------:R-:W3:Y:S01]  /*0860*/  @!P3 LDC.64 R2, c[0x0][0x380] ;  /* 0x0000e000ff02bb82 */ /* 0x000ee20000000a00 */
[----:B0-----:R-:W-:-:S06]  /*0870*/  @!P0 IMAD.WIDE.U32 R4, R11, 0x4, R4 ;  /* 0x000000040b048825 */ /* 0x001fcc00078e0004 */
[----:B------:R0:W4:Y:S01]  /*0880*/  @!P0 LDG.E R5, desc[UR10][R4.64] ;  /* 0x0000000a04058981 */ /* 0x000122000c1e1900 */
[----:B-1----:R-:W-:-:S06]  /*0890*/  @!P1 IMAD.WIDE.U32 R6, R13, 0x4, R6 ;  /* 0x000000040d069825 */ /* 0x002fcc00078e0006 */
[----:B------:R1:W5:Y:S01]  /*08a0*/  @!P1 LDG.E R7, desc[UR10][R6.64] ;  /* 0x0000000a06079981 */ /* 0x000362000c1e1900 */
[----:B--2---:R-:W-:-:S06]  /*08b0*/  @!P2 IMAD.WIDE.U32 R8, R15, 0x4, R8 ;  /* 0x000000040f08a825 */ /* 0x004fcc00078e0008 */
[----:B------:R-:W2:Y:S01]  /*08c0*/  @!P2 LDG.E R9, desc[UR10][R8.64] ;  /* 0x0000000a0809a981 */ /* 0x000ea2000c1e1900 */
[----:B---3--:R-:W-:-:S06]  /*08d0*/  @!P3 IMAD.WIDE.U32 R2, R19, 0x4, R2 ;  /* 0x000000041302b825 */ /* 0x008fcc00078e0002 */
[----:B------:R-:W3:Y:S01]  /*08e0*/  @!P3 LDG.E R3, desc[UR10][R2.64] ;  /* 0x0000000a0203b981 */ /* 0x000ee2000c1e1900 */
[----:B------:R-:W0:Y:S01]  /*08f0*/  S2UR UR7, SR_CgaCtaId ;  /* 0x00000000000779c3 */ /* 0x000e220000008800 */
[----:B------:R-:W-:Y:S02]  /*0900*/  UMOV UR5, 0x400 ;  /* 0x0000040000057882 */ /* 0x000fe40000000000 */
[----:B0-----:R-:W-:-:S04]  /*0910*/  ULEA UR5, UR7, UR5, 0x18 ;  /* 0x0000000507057291 */ /* 0x001fc8000f8ec0ff */
[----:B------:R-:W-:-:S09]  /*0920*/  ULEA UR5, UR4, UR5, 0x2 ;  /* 0x0000000504057291 */ /* 0x000fd2000f8e10ff */
[----:B------:R-:W4:Y:S04]  /*0930*/  @!P0 LDS R10, [UR5] ;  /* 0x00000005ff0a8984 */ /* 0x000f280008000800 */
[----:B------:R-:W5:Y:S04]  /*0940*/  @!P1 LDS R11, [UR5+0x4] ;  /* 0x00000405ff0b9984 */ /* 0x000f680008000800 */
[----:B------:R-:W2:Y:S04]  /*0950*/  @!P2 LDS R4, [UR5+0x8] ;  /* 0x00000805ff04a984 */ /* 0x000ea80008000800 */
[----:B-1----:R-:W3:Y:S01]  /*0960*/  @!P3 LDS R6, [UR5+0xc] ;  /* 0x00000c05ff06b984 */ /* 0x002ee20008000800 */
[----:B------:R-:W-:Y:S01]  /*0970*/  UIADD3 UR4, UPT, UPT, UR4, 0x4, URZ ;  /* 0x0000000404047890 */ /* 0x000fe2000fffe0ff */
[----:B----4-:R-:W-:-:S04]  /*0980*/  @!P0 FFMA R0, R5, R10, R0 ;  /* 0x0000000a05008223 */ /* 0x010fc80000000000 */
[----:B-----5:R-:W-:-:S04]  /*0990*/  @!P1 FFMA R0, R7, R11, R0 ;  /* 0x0000000b07009223 */ /* 0x020fc80000000000 */
[----:B--2---:R-:W-:-:S04]  /*09a0*/  @!P2 FFMA R0, R9, R4, R0 ;  /* 0x000000040900a223 */ /* 0x004fc80000000000 */
[----:B---3--:R-:W-:-:S07]  /*09b0*/  @!P3 FFMA R0, R3, R6, R0 ;  /* 0x000000060300b223 */ /* 0x008fce0000000000 */
.L_x_6:
[----:B------:R-:W-:Y:S05]  /*09c0*/  BRA.U !UP1, `(.L_x_3) ;  /* 0x0000000109ac7547 */ /* 0x000fea000b800000 */
[----:B------:R-:W-:Y:S02]  /*09d0*/  UISETP.NE.AND UP0, UPT, UR8, 0x1, UPT ;  /* 0x000000010800788c */ /* 0x000fe4000bf05270 */
[----:B------:R-:W-:-:S04]  /*09e0*/  ULOP3.LUT UR5, UR6, 0x1, URZ, 0xc0, !UPT ;  /* 0x0000000106057892 */ /* 0x000fc8000f8ec0ff */
[----:B------:R-:W-:-:S03]  /*09f0*/  UISETP.NE.U32.AND UP1, UPT, UR5, 0x1, UPT ;  /* 0x000000010500788c */ /* 0x000fc6000bf25070 */
[----:B------:R-:W-:Y:S08]  /*0a00*/  BRA.U !UP0, `(.L_x_7) ;  /* 0x0000000108587547 */ /* 0x000ff0000b800000 */
[----:B------:R-:W0:Y:S01]  /*0a10*/  LDCU UR5, c[0x0][0x398] ;  /* 0x00007300ff0577ac */ /* 0x000e220008000800 */
[----:B------:R-:W-:-:S05]  /*0a20*/  VIADD R9, R17, UR4 ;  /* 0x0000000411097c36 */ /* 0x000fca0008000000 */
[C---:B------:R-:W-:Y:S02]  /*0a30*/  IADD3 R7, PT, PT, R9.reuse, 0x1, RZ ;  /* 0x0000000109077810 */ /* 0x040fe40007ffe0ff */
[----:B0-----:R-:W-:Y:S02]  /*0a40*/  ISETP.GE.AND P0, PT, R9, UR5, PT ;  /* 0x0000000509007c0c */ /* 0x001fe4000bf06270 */
[----:B------:R-:W-:Y:S02]  /*0a50*/  ISETP.GE.AND P1, PT, R7, UR5, PT ;  /* 0x0000000507007c0c */ /* 0x000fe4000bf26270 */
[----:B------:R-:W-:Y:S02]  /*0a60*/  ISETP.LT.OR P0, PT, R9, RZ, P0 ;  /* 0x000000ff0900720c */ /* 0x000fe40000701670 */
[----:B------:R-:W-:-:S11]  /*0a70*/  ISETP.LT.OR P1, PT, R7, RZ, P1 ;  /* 0x000000ff0700720c */ /* 0x000fd60000f21670 */
[----:B------:R-:W0:Y:S08]  /*0a80*/  @!P0 LDC.64 R2, c[0x0][0x380] ;  /* 0x0000e000ff028b82 */ /* 0x000e300000000a00 */
[----:B------:R-:W1:Y:S01]  /*0a90*/  @!P1 LDC.64 R4, c[0x0][0x380] ;  /* 0x0000e000ff049b82 */ /* 0x000e620000000a00 */
[----:B0-----:R-:W-:-:S06]  /*0aa0*/  @!P0 IMAD.WIDE.U32 R2, R9, 0x4, R2 ;  /* 0x0000000409028825 */ /* 0x001fcc00078e0002 */
[----:B------:R-:W2:Y:S01]  /*0ab0*/  @!P0 LDG.E R3, desc[UR10][R2.64] ;  /* 0x0000000a02038981 */ /* 0x000ea2000c1e1900 */
[----:B-1----:R-:W-:-:S06]  /*0ac0*/  @!P1 IMAD.WIDE.U32 R4, R7, 0x4, R4 ;  /* 0x0000000407049825 */ /* 0x002fcc00078e0004 */
[----:B------:R-:W3:Y:S01]  /*0ad0*/  @!P1 LDG.E R5, desc[UR10][R4.64] ;  /* 0x0000000a04059981 */ /* 0x000ee2000c1e1900 */
[----:B------:R-:W0:Y:S01]  /*0ae0*/  S2UR UR6, SR_CgaCtaId ;  /* 0x00000000000679c3 */ /* 0x000e220000008800 */
[----:B------:R-:W-:Y:S02]  /*0af0*/  UMOV UR5, 0x400 ;  /* 0x0000040000057882 */ /* 0x000fe40000000000 */
[----:B0-----:R-:W-:-:S04]  /*0b00*/  ULEA UR5, UR6, UR5, 0x18 ;  /* 0x0000000506057291 */ /* 0x001fc8000f8ec0ff */
[----:B------:R-:W-:-:S09]  /*0b10*/  ULEA UR5, UR4, UR5, 0x2 ;  /* 0x0000000504057291 */ /* 0x000fd2000f8e10ff */
[----:B------:R-:W2:Y:S04]  /*0b20*/  @!P0 LDS R6, [UR5] ;  /* 0x00000005ff068984 */ /* 0x000ea80008000800 */
[----:B------:R-:W3:Y:S01]  /*0b30*/  @!P1 LDS R7, [UR5+0x4] ;  /* 0x00000405ff079984 */ /* 0x000ee20008000800 */
[----:B------:R-:W-:Y:S01]  /*0b40*/  UIADD3 UR4, UPT, UPT, UR4, 0x2, URZ ;  /* 0x0000000204047890 */ /* 0x000fe2000fffe0ff */
[----:B--2---:R-:W-:-:S04]  /*0b50*/  @!P0 FFMA R0, R3, R6, R0 ;  /* 0x0000000603008223 */ /* 0x004fc80000000000 */
[----:B---3--:R-:W-:-:S07]  /*0b60*/  @!P1 FFMA R0, R5, R7, R0 ;  /* 0x0000000705009223 */ /* 0x008fce0000000000 */
.L_x_7:
[----:B------:R-:W-:Y:S05]  /*0b70*/  BRA.U UP1, `(.L_x_3) ;  /* 0x0000000101407547 */ /* 0x000fea000b800000 */
[----:B------:R-:W0:Y:S01]  /*0b80*/  LDCU UR5, c[0x0][0x398] ;  /* 0x00007300ff0577ac */ /* 0x000e220008000800 */
[----:B------:R-:W-:Y:S01]  /*0b90*/  IADD3 R17, PT, PT, R17, UR4, RZ ;  /* 0x0000000411117c10 */ /* 0x000fe2000fffe0ff */
[----:B------:R-:W-:Y:S03]  /*0ba0*/  BSSY.RECONVERGENT B0, `(.L_x_3) ;  /* 0x000000d000007945 */ /* 0x000fe60003800200 */
[----:B0-----:R-:W-:-:S04]  /*0bb0*/  ISETP.GE.AND P0, PT, R17, UR5, PT ;  /* 0x0000000511007c0c */ /* 0x001fc8000bf06270 */
[----:B------:R-:W-:-:S13]  /*0bc0*/  ISETP.LT.OR P0, PT, R17, RZ, P0 ;  /* 0x000000ff1100720c */ /* 0x000fda0000701670 */
[----:B------:R-:W-:Y:S05]  /*0bd0*/  @P0 BRA `(.L_x_8) ;  /* 0x0000000000240947 */ /* 0x000fea0003800000 */
[----:B------:R-:W0:Y:S02]  /*0be0*/  LDC.64 R2, c[0x0][0x380] ;  /* 0x0000e000ff027b82 */ /* 0x000e240000000a00 */
[----:B0-----:R-:W-:-:S06]  /*0bf0*/  IMAD.WIDE.U32 R2, R17, 0x4, R2 ;  /* 0x0000000411027825 */ /* 0x001fcc00078e0002 */
[----:B------:R-:W2:Y:S01]  /*0c00*/  LDG.E R3, desc[UR10][R2.64] ;  /* 0x0000000a02037981 */ /* 0x000ea2000c1e1900 */
[----:B------:R-:W0:Y:S01]  /*0c10*/  S2UR UR6, SR_CgaCtaId ;  /* 0x00000000000679c3 */ /* 0x000e220000008800 */
[----:B------:R-:W-:Y:S02]  /*0c20*/  UMOV UR5, 0x400 ;  /* 0x0000040000057882 */ /* 0x000fe40000000000 */
[----:B0-----:R-:W-:-:S04]  /*0c30*/  ULEA UR5, UR6, UR5, 0x18 ;  /* 0x0000000506057291 */ /* 0x001fc8000f8ec0ff */
[----:B------:R-:W-:-:S09]  /*0c40*/  ULEA UR5, UR4, UR5, 0x2 ;  /* 0x0000000504057291 */ /* 0x000fd2000f8e10ff */
[----:B------:R-:W2:Y:S02]  /*0c50*/  LDS R4, [UR5] ;  /* 0x00000005ff047984 */ /* 0x000ea40008000800 */
[----:B--2---:R-:W-:-:S07]  /*0c60*/  FFMA R0, R3, R4, R0 ;  /* 0x0000000403007223 */ /* 0x004fce0000000000 */
.L_x_8:
[----:B------:R-:W-:Y:S05]  /*0c70*/  BSYNC.RECONVERGENT B0 ;  /* 0x0000000000007941 */ /* 0x000fea0003800200 */
.L_x_3:
[----:B------:R-:W0:Y:S02]  /*0c80*/  LDC.64 R2, c[0x0][0x390] ;  /* 0x0000e400ff027b82 */ /* 0x000e240000000a00 */
[----:B0-----:R-:W-:-:S05]  /*0c90*/  IMAD.WIDE R16, R16, 0x4, R2 ;  /* 0x0000000410107825 */ /* 0x001fca00078e0202 */
[----:B------:R-:W-:Y:S01]  /*0ca0*/  STG.E desc[UR10][R16.64], R0 ;  /* 0x0000000010007986 */ /* 0x000fe2000c10190a */
[----:B------:R-:W-:Y:S05]  /*0cb0*/  EXIT ;  /* 0x000000000000794d */ /* 0x000fea0003800000 */
.L_x_9:
[----:B------:R-:W-:-:S00]  /*0cc0*/  BRA `(.L_x_9) ;  /* 0xfffffffc00fc7947 */ /* 0x000fc0000383ffff */
[----:B------:R-:W-:-:S00]  /*0cd0*/  NOP ;  /* 0x0000000000007918 */ /* 0x000fc00000000000 */
        /* <DEDUP_REMOVED lines=10> */
.L_x_10:


//--------------------- .nv.shared._Z13conv1d_kernelPKfS0_Pfiiiii --------------------------
	.section	.nv.shared._Z13conv1d_kernelPKfS0_Pfiiiii,"aw",@nobits
	.sectionflags	@""
	.align	16
	.zero		1024


//--------------------- .nv.shared.reserved.0     --------------------------
	.section	.nv.shared.reserved.0,"aw",@nobits
	.weak		__nv_reservedSMEM_offset_0_alias
	.size		__nv_reservedSMEM_offset_0_alias, 0, 64
	.other		__nv_reservedSMEM_offset_0_alias,@"STO_CUDA_RESERVED_SHARED STV_DEFAULT"
__nv_reservedSMEM_offset_0_alias:
	.zero		0
	.zero		64


//--------------------- .nv.constant0._Z13conv1d_kernelPKfS0_Pfiiiii --------------------------
	.section	.nv.constant0._Z13conv1d_kernelPKfS0_Pfiiiii,"a",@progbits
	.sectionflags	@""
	.align	4
.nv.constant0._Z13conv1d_kernelPKfS0_Pfiiiii:
	.zero		940


//--------------------- SYMBOLS --------------------------

	.type		.nv.reservedSmem.offset0,@object
	.size		.nv.reservedSmem.offset0,0x4
	.type		.nv.reservedSmem.cap,@object
	.size		.nv.reservedSmem.cap,0x4
